	.headerflags	@"EF_CUDA_TEXMODE_UNIFIED EF_CUDA_64BIT_ADDRESS EF_CUDA_ACCELERATORS EF_CUDA_SM90 EF_CUDA_VIRTUAL_SM(EF_CUDA_SM90)"
	.elftype	@"ET_EXEC"


//--------------------- .nv.info                  --------------------------
	.section	.nv.info,"",@"SHT_CUDA_INFO"
	.align	4


	//----- nvinfo : EIATTR_REGCOUNT
	.align		4
        /*0000*/ 	.byte	0x04, 0x2f
        /*0002*/ 	.short	(.L_3 - .L_2)
	.align		4
.L_2:
        /*0004*/ 	.word	index@(triton_poi_fused__native_batch_norm_legit_no_training_add_convolution_relu_48)
        /*0008*/ 	.word	0x00000018


	//----- nvinfo : EIATTR_MIN_STACK_SIZE
	.align		4
.L_3:
        /*000c*/ 	.byte	0x04, 0x12
        /*000e*/ 	.short	(.L_5 - .L_4)
	.align		4
.L_4:
        /*0010*/ 	.word	index@(triton_poi_fused__native_batch_norm_legit_no_training_add_convolution_relu_48)
        /*0014*/ 	.word	0x00000000


	//----- nvinfo : EIATTR_FRAME_SIZE
	.align		4
.L_5:
        /*0018*/ 	.byte	0x04, 0x11
        /*001a*/ 	.short	(.L_7 - .L_6)
	.align		4
.L_6:
        /*001c*/ 	.word	index@(triton_poi_fused__native_batch_norm_legit_no_training_add_convolution_relu_48)
        /*0020*/ 	.word	0x00000000


	//----- nvinfo : EIATTR_MIN_STACK_SIZE
	.align		4
.L_7:
        /*0024*/ 	.byte	0x04, 0x12
        /*0026*/ 	.short	(.L_9 - .L_8)
	.align		4
.L_8:
        /*0028*/ 	.word	index@(triton_poi_fused__native_batch_norm_legit_no_training_add_convolution_relu_48)
        /*002c*/ 	.word	0x00000000
.L_9:


//--------------------- .nv.info.triton_poi_fused__native_batch_norm_legit_no_training_add_convolution_relu_48 --------------------------
	.section	.nv.info.triton_poi_fused__native_batch_norm_legit_no_training_add_convolution_relu_48,"",@"SHT_CUDA_INFO"
	.sectionflags	@""
	.align	4


	//----- nvinfo : EIATTR_CUDA_API_VERSION
	.align		4
        /*0000*/ 	.byte	0x04, 0x37
        /*0002*/ 	.short	(.L_11 - .L_10)
.L_10:
        /*0004*/ 	.word	0x0000007c


	//----- nvinfo : EIATTR_KPARAM_INFO
	.align		4
.L_11:
        /*0008*/ 	.byte	0x04, 0x17
        /*000a*/ 	.short	(.L_13 - .L_12)
.L_12:
        /*000c*/ 	.word	0x00000000
        /*0010*/ 	.short	0x0008
        /*0012*/ 	.short	0x0040
        /*0014*/ 	.byte	0x00, 0xf0, 0x11, 0x00


	//----- nvinfo : EIATTR_KPARAM_INFO
	.align		4
.L_13:
        /*0018*/ 	.byte	0x04, 0x17
        /*001a*/ 	.short	(.L_15 - .L_14)
.L_14:
        /*001c*/ 	.word	0x00000000
        /*0020*/ 	.short	0x0007
        /*0022*/ 	.short	0x0038
        /*0024*/ 	.byte	0x00, 0xf4, 0x21, 0x00


	//----- nvinfo : EIATTR_KPARAM_INFO
	.align		4
.L_15:
        /*0028*/ 	.byte	0x04, 0x17
        /*002a*/ 	.short	(.L_17 - .L_16)
.L_16:
        /*002c*/ 	.word	0x00000000
        /*0030*/ 	.short	0x0006
        /*0032*/ 	.short	0x0030
        /*0034*/ 	.byte	0x00, 0xf4, 0x21, 0x00


	//----- nvinfo : EIATTR_KPARAM_INFO
	.align		4
.L_17:
        /*0038*/ 	.byte	0x04, 0x17
        /*003a*/ 	.short	(.L_19 - .L_18)
.L_18:
        /*003c*/ 	.word	0x00000000
        /*0040*/ 	.short	0x0005
        /*0042*/ 	.short	0x0028
        /*0044*/ 	.byte	0x00, 0xf4, 0x21, 0x00


	//----- nvinfo : EIATTR_KPARAM_INFO
	.align		4
.L_19:
        /*0048*/ 	.byte	0x04, 0x17
        /*004a*/ 	.short	(.L_21 - .L_20)
.L_20:
        /*004c*/ 	.word	0x00000000
        /*0050*/ 	.short	0x0004
        /*0052*/ 	.short	0x0020
        /*0054*/ 	.byte	0x00, 0xf4, 0x21, 0x00


	//----- nvinfo : EIATTR_KPARAM_INFO
	.align		4
.L_21:
        /*0058*/ 	.byte	0x04, 0x17
        /*005a*/ 	.short	(.L_23 - .L_22)
.L_22:
        /*005c*/ 	.word	0x00000000
        /*0060*/ 	.short	0x0003
        /*0062*/ 	.short	0x0018
        /*0064*/ 	.byte	0x00, 0xf4, 0x21, 0x00


	//----- nvinfo : EIATTR_KPARAM_INFO
	.align		4
.L_23:
        /*0068*/ 	.byte	0x04, 0x17
        /*006a*/ 	.short	(.L_25 - .L_24)
.L_24:
        /*006c*/ 	.word	0x00000000
        /*0070*/ 	.short	0x0002
        /*0072*/ 	.short	0x0010
        /*0074*/ 	.byte	0x00, 0xf4, 0x21, 0x00


	//----- nvinfo : EIATTR_KPARAM_INFO
	.align		4
.L_25:
        /*0078*/ 	.byte	0x04, 0x17
        /*007a*/ 	.short	(.L_27 - .L_26)
.L_26:
        /*007c*/ 	.word	0x00000000
        /*0080*/ 	.short	0x0001
        /*0082*/ 	.short	0x0008
        /*0084*/ 	.byte	0x00, 0xf4, 0x21, 0x00


	//----- nvinfo : EIATTR_KPARAM_INFO
	.align		4
.L_27:
        /*0088*/ 	.byte	0x04, 0x17
        /*008a*/ 	.short	(.L_29 - .L_28)
.L_28:
        /*008c*/ 	.word	0x00000000
        /*0090*/ 	.short	0x0000
        /*0092*/ 	.short	0x0000
        /*0094*/ 	.byte	0x00, 0xf4, 0x21, 0x00


	//----- nvinfo : EIATTR_SPARSE_MMA_MASK
	.align		4
.L_29:
        /*0098*/ 	.byte	0x03, 0x50
        /*009a*/ 	.short	0x0000


	//----- nvinfo : EIATTR_MAXREG_COUNT
	.align		4
        /*009c*/ 	.byte	0x03, 0x1b
        /*009e*/ 	.short	0x00ff


	//----- nvinfo : EIATTR_EXIT_INSTR_OFFSETS
	.align		4
        /*00a0*/ 	.byte	0x04, 0x1c
        /*00a2*/ 	.short	(.L_31 - .L_30)


	//   ....[0]....
.L_30:
        /*00a4*/ 	.word	0x00000400


	//----- nvinfo : EIATTR_REQNTID
	.align		4
.L_31:
        /*00a8*/ 	.byte	0x04, 0x10
        /*00aa*/ 	.short	(.L_33 - .L_32)
.L_32:
        /*00ac*/ 	.word	0x00000080
        /*00b0*/ 	.word	0x00000001
        /*00b4*/ 	.word	0x00000001


	//----- nvinfo : EIATTR_CBANK_PARAM_SIZE
	.align		4
.L_33:
        /*00b8*/ 	.byte	0x03, 0x19
        /*00ba*/ 	.short	0x0044


	//----- nvinfo : EIATTR_PARAM_CBANK
	.align		4
        /*00bc*/ 	.byte	0x04, 0x0a
        /*00be*/ 	.short	(.L_35 - .L_34)
	.align		4
.L_34:
        /*00c0*/ 	.word	index@(.nv.constant0.triton_poi_fused__native_batch_norm_legit_no_training_add_convolution_relu_48)
        /*00c4*/ 	.short	0x0210
        /*00c6*/ 	.short	0x0044


	//----- nvinfo : EIATTR_SW_WAR
	.align		4
.L_35:
        /*00c8*/ 	.byte	0x04, 0x36
        /*00ca*/ 	.short	(.L_37 - .L_36)
.L_36:
        /*00cc*/ 	.word	0x00000008
.L_37:


//--------------------- .nv.callgraph             --------------------------
	.section	.nv.callgraph,"",@"SHT_CUDA_CALLGRAPH"
	.align	4
	.sectionentsize	8
	.align		4
        /*0000*/ 	.word	0x00000000
	.align		4
        /*0004*/ 	.word	0xffffffff
	.align		4
        /*0008*/ 	.word	0x00000000
	.align		4
        /*000c*/ 	.word	0xfffffffe
	.align		4
        /*0010*/ 	.word	0x00000000
	.align		4
        /*0014*/ 	.word	0xfffffffd
	.align		4
        /*0018*/ 	.word	0x00000000
	.align		4
        /*001c*/ 	.word	0xfffffffc


//--------------------- .nv.constant4             --------------------------
	.section	.nv.constant4,"a",@progbits
	.align	8
	.align		8
.nv.constant4:
        /*0000*/ 	.dword	_$_str
	.align		8
        /*0008*/ 	.dword	_$_str_$_2


//--------------------- .text.triton_poi_fused__native_batch_norm_legit_no_training_add_convolution_relu_48 --------------------------
	.section	.text.triton_poi_fused__native_batch_norm_legit_no_training_add_convolution_relu_48,"ax",@progbits
	.align	128
        .global         triton_poi_fused__native_batch_norm_legit_no_training_add_convolution_relu_48
        .type           triton_poi_fused__native_batch_norm_legit_no_training_add_convolution_relu_48,@function
        .size           triton_poi_fused__native_batch_norm_legit_no_training_add_convolution_relu_48,(.L_x_1 - triton_poi_fused__native_batch_norm_legit_no_training_add_convolution_relu_48)
        .other          triton_poi_fused__native_batch_norm_legit_no_training_add_convolution_relu_48,@"STO_CUDA_ENTRY STV_DEFAULT"
triton_poi_fused__native_batch_norm_legit_no_training_add_convolution_relu_48:
.text.triton_poi_fused__native_batch_norm_legit_no_training_add_convolution_relu_48:
[----:B------:R-:W-:Y:S01]  /*0000*/  LDC R1, c[0x0][0x28] ;  /* 0x00000a00ff017b82 */ /* 0x000fe20000000800 */
[----:B------:R-:W1:Y:S07]  /*0010*/  S2R R0, SR_TID.X ;  /* 0x0000000000007919 */ /* 0x000e6e0000002100 */
[----:B------:R-:W2:Y:S01]  /*0020*/  LDC.64 R18, c[0x0][0x228] ;  /* 0x00008a00ff127b82 */ /* 0x000ea20000000a00 */
[----:B------:R-:W-:Y:S01]  /*0030*/  ULDC.64 UR4, c[0x0][0x208] ;  /* 0x0000820000047ab9 */ /* 0x000fe20000000a00 */
[----:B------:R-:W3:Y:S06]  /*0040*/  S2R R5, SR_CTAID.X ;  /* 0x0000000000057919 */ /* 0x000eec0000002500 */
[----:B------:R-:W4:Y:S08]  /*0050*/  LDC.64 R16, c[0x0][0x218] ;  /* 0x00008600ff107b82 */ /* 0x000f300000000a00 */
[----:B------:R-:W5:Y:S08]  /*0060*/  LDC.64 R20, c[0x0][0x220] ;  /* 0x00008800ff147b82 */ /* 0x000f700000000a00 */
[----:B------:R-:W4:Y:S01]  /*0070*/  LDC.64 R12, c[0x0][0x230] ;  /* 0x00008c00ff0c7b82 */ /* 0x000f220000000a00 */
[----:B-1----:R-:W-:-:S07]  /*0080*/  SHF.L.U32 R0, R0, 0x1, RZ ;  /* 0x0000000100007819 */ /* 0x002fce00000006ff */
[----:B------:R-:W1:Y:S01]  /*0090*/  LDC.64 R10, c[0x0][0x238] ;  /* 0x00008e00ff0a7b82 */ /* 0x000e620000000a00 */
[----:B---3--:R-:W-:Y:S02]  /*00a0*/  SHF.R.S32.HI R3, RZ, 0x17, R5 ;  /* 0x00000017ff037819 */ /* 0x008fe40000011405 */
[----:B------:R-:W-:Y:S02]  /*00b0*/  LOP3.LUT R0, R0, 0xfe, RZ, 0xc0, !PT ;  /* 0x000000fe00007812 */ /* 0x000fe400078ec0ff */
[----:B------:R-:W-:-:S03]  /*00c0*/  SGXT R3, R3, 0x1 ;  /* 0x000000010303781a */ /* 0x000fc60000000200 */
[----:B------:R-:W3:Y:S01]  /*00d0*/  LDC.64 R6, c[0x0][0x240] ;  /* 0x00009000ff067b82 */ /* 0x000ee20000000a00 */
[----:B------:R-:W-:-:S04]  /*00e0*/  LEA R0, R5, R0, 0x8 ;  /* 0x0000000005007211 */ /* 0x000fc800078e40ff */
[----:B------:R-:W-:-:S04]  /*00f0*/  LEA.HI R3, R3, R0, RZ, 0x6 ;  /* 0x0000000003037211 */ /* 0x000fc800078f30ff */
[----:B------:R-:W-:-:S04]  /*0100*/  SHF.R.S32.HI R3, RZ, 0x6, R3 ;  /* 0x00000006ff037819 */ /* 0x000fc80000011403 */
[----:B------:R-:W-:-:S04]  /*0110*/  LEA.HI R2, R3, R3, RZ, 0x6 ;  /* 0x0000000303027211 */ /* 0x000fc800078f30ff */
[----:B------:R-:W-:-:S04]  /*0120*/  LOP3.LUT R2, R2, 0xffffffc0, RZ, 0xc0, !PT ;  /* 0xffffffc002027812 */ /* 0x000fc800078ec0ff */
[----:B------:R-:W-:Y:S02]  /*0130*/  IADD3 R15, R3, -R2, RZ ;  /* 0x80000002030f7210 */ /* 0x000fe40007ffe0ff */
[----:B------:R-:W1:Y:S03]  /*0140*/  LDC.64 R2, c[0x0][0x210] ;  /* 0x00008400ff027b82 */ /* 0x000e660000000a00 */
[----:B--2---:R-:W-:-:S05]  /*0150*/  IMAD.WIDE R18, R15, 0x4, R18 ;  /* 0x000000040f127825 */ /* 0x004fca00078e0212 */
[----:B------:R5:W2:Y:S01]  /*0160*/  LDG.E.EL R8, desc[UR4][R18.64] ;  /* 0x0000000412087981 */ /* 0x000aa2000c2e1900 */
[----:B----4-:R-:W-:-:S05]  /*0170*/  IMAD.WIDE R16, R15, 0x4, R16 ;  /* 0x000000040f107825 */ /* 0x010fca00078e0210 */
[----:B------:R-:W4:Y:S01]  /*0180*/  LDG.E.EL R9, desc[UR4][R16.64] ;  /* 0x0000000410097981 */ /* 0x000f22000c2e1900 */
[----:B-----5:R-:W-:-:S05]  /*0190*/  IMAD.WIDE R18, R15, 0x4, R20 ;  /* 0x000000040f127825 */ /* 0x020fca00078e0214 */
[----:B------:R-:W5:Y:S01]  /*01a0*/  LDG.E.EL R14, desc[UR4][R18.64] ;  /* 0x00000004120e7981 */ /* 0x000f62000c2e1900 */
[----:B01----:R-:W-:-:S05]  /*01b0*/  IMAD.WIDE R2, R0, 0x4, R2 ;  /* 0x0000000400027825 */ /* 0x003fca00078e0202 */
[----:B------:R-:W4:Y:S01]  /*01c0*/  LDG.E.64 R4, desc[UR4][R2.64] ;  /* 0x0000000402047981 */ /* 0x000f22000c1e1b00 */
[----:B------:R-:W-:-:S04]  /*01d0*/  IMAD.WIDE R12, R15, 0x4, R12 ;  /* 0x000000040f0c7825 */ /* 0x000fc800078e020c */
[----:B------:R-:W-:Y:S02]  /*01e0*/  IMAD.WIDE R20, R15, 0x4, R10 ;  /* 0x000000040f147825 */ /* 0x000fe400078e020a */
[----:B------:R0:W5:Y:S04]  /*01f0*/  LDG.E.EL R10, desc[UR4][R12.64] ;  /* 0x000000040c0a7981 */ /* 0x000168000c2e1900 */
[----:B------:R-:W5:Y:S01]  /*0200*/  LDG.E.EL R11, desc[UR4][R20.64] ;  /* 0x00000004140b7981 */ /* 0x000f62000c2e1900 */
[----:B---3--:R-:W-:-:S06]  /*0210*/  IMAD.WIDE R6, R0, 0x4, R6 ;  /* 0x0000000400067825 */ /* 0x008fcc00078e0206 */
[----:B------:R-:W3:Y:S01]  /*0220*/  LDG.E.64 R6, desc[UR4][R6.64] ;  /* 0x0000000406067981 */ /* 0x000ee2000c1e1b00 */
[----:B0-----:R-:W-:Y:S01]  /*0230*/  HFMA2.MMA R12, -RZ, RZ, 1.625, 0 ;  /* 0x3e800000ff0c7435 */ /* 0x001fe200000001ff */
[----:B--2---:R-:W-:-:S04]  /*0240*/  FADD R8, R8, 9.9999997473787516356e-06 ;  /* 0x3727c5ac08087421 */ /* 0x004fc80000000000 */
[----:B------:R-:W0:Y:S02]  /*0250*/  MUFU.SQRT R15, R8 ;  /* 0x00000008000f7308 */ /* 0x000e240000002000 */
[C---:B0-----:R-:W-:Y:S02]  /*0260*/  FSETP.GT.AND P0, PT, R15.reuse, 8.50705917302346158658e+37, PT ;  /* 0x7e8000000f00780b */ /* 0x041fe40003f04000 */
[----:B------:R-:W-:-:S11]  /*0270*/  FSETP.GEU.AND P1, PT, R15, 1.175494350822287508e-38, PT ;  /* 0x008000000f00780b */ /* 0x000fd60003f2e000 */
[----:B------:R-:W-:-:S04]  /*0280*/  @P0 FMUL R15, R15, 0.25 ;  /* 0x3e8000000f0f0820 */ /* 0x000fc80000400000 */
[----:B------:R-:W-:-:S06]  /*0290*/  @!P1 FMUL R15, R15, 16777216 ;  /* 0x4b8000000f0f9820 */ /* 0x000fcc0000400000 */
[----:B------:R-:W0:Y:S01]  /*02a0*/  MUFU.RCP R15, R15 ;  /* 0x0000000f000f7308 */ /* 0x000e220000001000 */
[----:B------:R-:W-:Y:S01]  /*02b0*/  FSEL R12, R12, 1, P0 ;  /* 0x3f8000000c0c7808 */ /* 0x000fe20000000000 */
[--C-:B----4-:R-:W-:Y:S01]  /*02c0*/  FADD R4, R4, R9.reuse ;  /* 0x0000000904047221 */ /* 0x110fe20000000000 */
[----:B------:R-:W-:Y:S02]  /*02d0*/  FADD R5, R5, R9 ;  /* 0x0000000905057221 */ /* 0x000fe40000000000 */
[----:B------:R-:W1:Y:S01]  /*02e0*/  LDC.64 R8, c[0x0][0x248] ;  /* 0x00009200ff087b82 */ /* 0x000e620000000a00 */
[----:B------:R-:W-:-:S04]  /*02f0*/  @!P1 FMUL R12, R12, 16777216 ;  /* 0x4b8000000c0c9820 */ /* 0x000fc80000400000 */
[----:B0-----:R-:W-:Y:S01]  /*0300*/  FMUL R13, R15, R12 ;  /* 0x0000000c0f0d7220 */ /* 0x001fe20000400000 */
[C---:B-----5:R-:W-:Y:S01]  /*0310*/  FADD R12, -R14.reuse, R4 ;  /* 0x000000040e0c7221 */ /* 0x060fe20000000100 */
[----:B------:R-:W-:-:S03]  /*0320*/  FADD R14, -R14, R5 ;  /* 0x000000050e0e7221 */ /* 0x000fc60000000100 */
[-C--:B------:R-:W-:Y:S01]  /*0330*/  FMUL R12, R12, R13.reuse ;  /* 0x0000000d0c0c7220 */ /* 0x080fe20000400000 */
[----:B------:R-:W-:-:S03]  /*0340*/  FMUL R14, R14, R13 ;  /* 0x0000000d0e0e7220 */ /* 0x000fc60000400000 */
[C-C-:B------:R-:W-:Y:S01]  /*0350*/  FFMA R12, R10.reuse, R12, R11.reuse ;  /* 0x0000000c0a0c7223 */ /* 0x140fe2000000000b */
[----:B------:R-:W-:-:S04]  /*0360*/  FFMA R14, R10, R14, R11 ;  /* 0x0000000e0a0e7223 */ /* 0x000fc8000000000b */
[----:B------:R-:W-:Y:S02]  /*0370*/  FSETP.GEU.AND P0, PT, R12, RZ, PT ;  /* 0x000000ff0c00720b */ /* 0x000fe40003f0e000 */
[----:B------:R-:W-:Y:S02]  /*0380*/  FSETP.GEU.AND P1, PT, R14, RZ, PT ;  /* 0x000000ff0e00720b */ /* 0x000fe40003f2e000 */
[----:B------:R-:W-:Y:S02]  /*0390*/  FSEL R11, R12, RZ, P0 ;  /* 0x000000ff0c0b7208 */ /* 0x000fe40000000000 */
[----:B------:R-:W-:Y:S01]  /*03a0*/  FSEL R14, R14, RZ, P1 ;  /* 0x000000ff0e0e7208 */ /* 0x000fe20000800000 */
[----:B-1----:R-:W-:-:S04]  /*03b0*/  IMAD.WIDE R8, R0, 0x4, R8 ;  /* 0x0000000400087825 */ /* 0x002fc800078e0208 */
[----:B---3--:R-:W-:Y:S01]  /*03c0*/  FADD R6, R6, R11 ;  /* 0x0000000b06067221 */ /* 0x008fe20000000000 */
[----:B------:R-:W-:Y:S01]  /*03d0*/  FADD R7, R7, R14 ;  /* 0x0000000e07077221 */ /* 0x000fe20000000000 */
[----:B------:R-:W-:Y:S04]  /*03e0*/  STG.E.64 desc[UR4][R2.64], R4 ;  /* 0x0000000402007986 */ /* 0x000fe8000c101b04 */
[----:B------:R-:W-:Y:S01]  /*03f0*/  STG.E.64 desc[UR4][R8.64], R6 ;  /* 0x0000000608007986 */ /* 0x000fe2000c101b04 */
[----:B------:R-:W-:Y:S05]  /*0400*/  EXIT ;  /* 0x000000000000794d */ /* 0x000fea0003800000 */
.L_x_0:
[----:B------:R-:W-:-:S00]  /*0410*/  BRA `(.L_x_0) ;  /* 0xfffffffc00fc7947 */ /* 0x000fc0000383ffff */
[----:B------:R-:W-:-:S00]  /*0420*/  NOP ;  /* 0x0000000000007918 */ /* 0x000fc00000000000 */
        /* <DEDUP_REMOVED lines=13> */
.L_x_1:


//--------------------- .nv.global.init           --------------------------
	.section	.nv.global.init,"aw",@progbits
.nv.global.init:
	.type		_$_str,@object
	.size		_$_str,(_$_str_$_2 - _$_str)
_$_str:
        /*0000*/ 	.byte	0x5f, 0x5f, 0x43, 0x55, 0x44, 0x41, 0x5f, 0x46, 0x54, 0x5a, 0x00
	.type		_$_str_$_2,@object
	.size		_$_str_$_2,(.L_1 - _$_str_$_2)
_$_str_$_2:
        /*000b*/ 	.byte	0x5f, 0x5f, 0x43, 0x55, 0x44, 0x41, 0x5f, 0x50, 0x52, 0x45, 0x43, 0x5f, 0x53, 0x51, 0x52, 0x54
        /*001b*/ 	.byte	0x00
.L_1:


//--------------------- .nv.constant0.triton_poi_fused__native_batch_norm_legit_no_training_add_convolution_relu_48 --------------------------
	.section	.nv.constant0.triton_poi_fused__native_batch_norm_legit_no_training_add_convolution_relu_48,"a",@progbits
	.sectionflags	@""
	.align	4
.nv.constant0.triton_poi_fused__native_batch_norm_legit_no_training_add_convolution_relu_48:
	.zero		596
